//
// Generated by NVIDIA NVVM Compiler
//
// Compiler Build ID: CL-36424714
// Cuda compilation tools, release 13.0, V13.0.88
// Based on NVVM 20.0.0
//

.version 9.0
.target sm_100
.address_size 64

	// .globl	_Z5PrintPi
.extern .func  (.param .b32 func_retval0) vprintf
(
	.param .b64 vprintf_param_0,
	.param .b64 vprintf_param_1
)
;
.global .align 1 .b8 $str[19] = {80, 114, 105, 110, 116, 105, 110, 103, 32, 102, 114, 111, 109, 32, 71, 80, 85, 10};
.global .align 1 .b8 $str$1[12] = {100, 95, 65, 91, 37, 100, 93, 61, 37, 100, 10};

.visible .entry _Z5PrintPi(
	.param .u64 .ptr .align 1 _Z5PrintPi_param_0
)
{
	.local .align 8 .b8 	__local_depot0[8];
	.reg .b64 	%SP;
	.reg .b64 	%SPL;
	.reg .b32 	%r<23>;
	.reg .b64 	%rd<9>;

	mov.u64 	%SPL, __local_depot0;
	cvta.local.u64 	%SP, %SPL;
	ld.param.u64 	%rd1, [_Z5PrintPi_param_0];
	mov.u64 	%rd2, $str;
	cvta.global.u64 	%rd3, %rd2;
	{ // callseq 0, 0
	.param .b64 param0;
	st.param.b64 	[param0], %rd3;
	.param .b64 param1;
	st.param.b64 	[param1], 0;
	.param .b32 retval0;
	call.uni (retval0), 
	vprintf, 
	(
	param0, 
	param1
	);
	ld.param.b32 	%r1, [retval0];
	} // callseq 0
	add.u64 	%rd4, %SP, 0;
	add.u64 	%rd5, %SPL, 0;
	cvta.to.global.u64 	%rd6, %rd1;
	ld.global.u32 	%r3, [%rd6];
	mov.b32 	%r4, 0;
	st.local.v2.u32 	[%rd5], {%r4, %r3};
	mov.u64 	%rd7, $str$1;
	cvta.global.u64 	%rd8, %rd7;
	{ // callseq 1, 0
	.param .b64 param0;
	st.param.b64 	[param0], %rd8;
	.param .b64 param1;
	st.param.b64 	[param1], %rd4;
	.param .b32 retval0;
	call.uni (retval0), 
	vprintf, 
	(
	param0, 
	param1
	);
	ld.param.b32 	%r5, [retval0];
	} // callseq 1
	ld.global.u32 	%r7, [%rd6+4];
	mov.b32 	%r8, 1;
	st.local.v2.u32 	[%rd5], {%r8, %r7};
	{ // callseq 2, 0
	.param .b64 param0;
	st.param.b64 	[param0], %rd8;
	.param .b64 param1;
	st.param.b64 	[param1], %rd4;
	.param .b32 retval0;
	call.uni (retval0), 
	vprintf, 
	(
	param0, 
	param1
	);
	ld.param.b32 	%r9, [retval0];
	} // callseq 2
	ld.global.u32 	%r11, [%rd6+8];
	mov.b32 	%r12, 2;
	st.local.v2.u32 	[%rd5], {%r12, %r11};
	{ // callseq 3, 0
	.param .b64 param0;
	st.param.b64 	[param0], %rd8;
	.param .b64 param1;
	st.param.b64 	[param1], %rd4;
	.param .b32 retval0;
	call.uni (retval0), 
	vprintf, 
	(
	param0, 
	param1
	);
	ld.param.b32 	%r13, [retval0];
	} // callseq 3
	ld.global.u32 	%r15, [%rd6+12];
	mov.b32 	%r16, 3;
	st.local.v2.u32 	[%rd5], {%r16, %r15};
	{ // callseq 4, 0
	.param .b64 param0;
	st.param.b64 	[param0], %rd8;
	.param .b64 param1;
	st.param.b64 	[param1], %rd4;
	.param .b32 retval0;
	call.uni (retval0), 
	vprintf, 
	(
	param0, 
	param1
	);
	ld.param.b32 	%r17, [retval0];
	} // callseq 4
	ld.global.u32 	%r19, [%rd6+16];
	mov.b32 	%r20, 4;
	st.local.v2.u32 	[%rd5], {%r20, %r19};
	{ // callseq 5, 0
	.param .b64 param0;
	st.param.b64 	[param0], %rd8;
	.param .b64 param1;
	st.param.b64 	[param1], %rd4;
	.param .b32 retval0;
	call.uni (retval0), 
	vprintf, 
	(
	param0, 
	param1
	);
	ld.param.b32 	%r21, [retval0];
	} // callseq 5
	ret;

}


// ===== COMPILED SASS (sm_100) =====

	.target	sm_100

	.elftype	@"ET_EXEC"


//--------------------- .note.nv.tkinfo           --------------------------
	.section	.note.nv.tkinfo,"",@"SHT_NOTE"
	.sectionflags	@"SHF_NOTE_NV_TKINFO"
	.tkinfo
        /*0018*/ 	.word	0x00000002
        /*0030*/ 	.string	""
        /*0030*/ 	.string	"ptxas"
        /*0030*/ 	.string	"Cuda compilation tools, release 13.0, V13.0.88"
        /*0030*/ 	.string	"Build cuda_13.0.r13.0/compiler.36424714_0"
        /*0030*/ 	.string	"-arch sm_100 -m 64 "



//--------------------- .note.nv.cuinfo           --------------------------
	.section	.note.nv.cuinfo,"",@"SHT_NOTE"
	.sectionflags	@"SHF_NOTE_NV_CUINFO"
        /*0018*/ 	.short	0x0002
        /*001a*/ 	.short	0x0064
        /*001c*/ 	.short	0x0082
	.zero		2


//--------------------- .nv.info                  --------------------------
	.section	.nv.info,"",@"SHT_CUDA_INFO"
	.align	4


	//----- nvinfo : EIATTR_REGCOUNT
	.align		4
        /*0000*/ 	.byte	0x04, 0x2f
        /*0002*/ 	.short	(.L_3 - .L_2)
	.align		4
.L_2:
        /*0004*/ 	.word	index@(_Z5PrintPi)
        /*0008*/ 	.word	0x00000018


	//----- nvinfo : EIATTR_FRAME_SIZE
	.align		4
.L_3:
        /*000c*/ 	.byte	0x04, 0x11
        /*000e*/ 	.short	(.L_5 - .L_4)
	.align		4
.L_4:
        /*0010*/ 	.word	index@(_Z5PrintPi)
        /*0014*/ 	.word	0x00000008


	//----- nvinfo : EIATTR_MIN_STACK_SIZE
	.align		4
.L_5:
        /*0018*/ 	.byte	0x04, 0x12
        /*001a*/ 	.short	(.L_7 - .L_6)
	.align		4
.L_6:
        /*001c*/ 	.word	index@(_Z5PrintPi)
        /*0020*/ 	.word	0x00000008
.L_7:


//--------------------- .nv.compat                --------------------------
	.section	.nv.compat,"",@"SHT_CUDA_COMPAT_INFO"
	.align	4
        /*0000*/ 	.byte	0x02, 0x09, 0x00, 0x00, 0x02, 0x02, 0x01, 0x00, 0x02, 0x05, 0x05, 0x00, 0x03, 0x07, 0x01, 0x01
        /*0010*/ 	.byte	0x02, 0x03, 0x00, 0x00, 0x02, 0x06, 0x01, 0x00, 0x04, 0x0b, 0x08, 0x00, 0x09, 0x00, 0x00, 0x00
        /*0020*/ 	.byte	0x00, 0x00, 0x00, 0x00


//--------------------- .nv.info._Z5PrintPi       --------------------------
	.section	.nv.info._Z5PrintPi,"",@"SHT_CUDA_INFO"
	.sectionflags	@""
	.align	4


	//----- nvinfo : EIATTR_CUDA_API_VERSION
	.align		4
        /*0000*/ 	.byte	0x04, 0x37
        /*0002*/ 	.short	(.L_9 - .L_8)
.L_8:
        /*0004*/ 	.word	0x00000082


	//----- nvinfo : EIATTR_KPARAM_INFO
	.align		4
.L_9:
        /*0008*/ 	.byte	0x04, 0x17
        /*000a*/ 	.short	(.L_11 - .L_10)
.L_10:
        /*000c*/ 	.word	0x00000000
        /*0010*/ 	.short	0x0000
        /*0012*/ 	.short	0x0000
        /*0014*/ 	.byte	0x00, 0xf5, 0x21, 0x00


	//----- nvinfo : EIATTR_SPARSE_MMA_MASK
	.align		4
.L_11:
        /*0018*/ 	.byte	0x03, 0x50
        /*001a*/ 	.short	0x0000


	//----- nvinfo : EIATTR_MAXREG_COUNT
	.align		4
        /*001c*/ 	.byte	0x03, 0x1b
        /*001e*/ 	.short	0x00ff


	//----- nvinfo : EIATTR_EXTERNS
	.align		4
        /*0020*/ 	.byte	0x04, 0x0f
        /*0022*/ 	.short	(.L_13 - .L_12)


	//   ....[0]....
	.align		4
.L_12:
        /*0024*/ 	.word	index@(vprintf)


	//----- nvinfo : EIATTR_MERCURY_ISA_VERSION
	.align		4
.L_13:
        /*0028*/ 	.byte	0x03, 0x5f
        /*002a*/ 	.short	0x0101


	//----- nvinfo : EIATTR_VRC_CTA_INIT_COUNT
	.align		4
        /*002c*/ 	.byte	0x02, 0x4a
	.zero		1
	.zero		1


	//----- nvinfo : EIATTR_SYSCALL_OFFSETS
	.align		4
        /*0030*/ 	.byte	0x04, 0x46
        /*0032*/ 	.short	(.L_15 - .L_14)


	//   ....[0]....
.L_14:
        /*0034*/ 	.word	0x000000e0


	//   ....[1]....
        /*0038*/ 	.word	0x000001a0


	//   ....[2]....
        /*003c*/ 	.word	0x00000260


	//   ....[3]....
        /*0040*/ 	.word	0x00000320


	//   ....[4]....
        /*0044*/ 	.word	0x000003e0


	//   ....[5]....
        /*0048*/ 	.word	0x000004a0


	//----- nvinfo : EIATTR_EXIT_INSTR_OFFSETS
	.align		4
.L_15:
        /*004c*/ 	.byte	0x04, 0x1c
        /*004e*/ 	.short	(.L_17 - .L_16)


	//   ....[0]....
.L_16:
        /*0050*/ 	.word	0x000004b0


	//----- nvinfo : EIATTR_CBANK_PARAM_SIZE
	.align		4
.L_17:
        /*0054*/ 	.byte	0x03, 0x19
        /*0056*/ 	.short	0x0008


	//----- nvinfo : EIATTR_PARAM_CBANK
	.align		4
        /*0058*/ 	.byte	0x04, 0x0a
        /*005a*/ 	.short	(.L_19 - .L_18)
	.align		4
.L_18:
        /*005c*/ 	.word	index@(.nv.constant0._Z5PrintPi)
        /*0060*/ 	.short	0x0380
        /*0062*/ 	.short	0x0008


	//----- nvinfo : EIATTR_SW_WAR
	.align		4
.L_19:
        /*0064*/ 	.byte	0x04, 0x36
        /*0066*/ 	.short	(.L_21 - .L_20)
.L_20:
        /*0068*/ 	.word	0x00000008
.L_21:


//--------------------- .nv.callgraph             --------------------------
	.section	.nv.callgraph,"",@"SHT_CUDA_CALLGRAPH"
	.align	4
	.sectionentsize	8
	.align		4
        /*0000*/ 	.word	0x00000000
	.align		4
        /*0004*/ 	.word	0xffffffff
	.align		4
        /*0008*/ 	.word	index@(_Z5PrintPi)
	.align		4
        /*000c*/ 	.word	index@(vprintf)
	.align		4
        /*0010*/ 	.word	0x00000000
	.align		4
        /*0014*/ 	.word	0xfffffffe
	.align		4
        /*0018*/ 	.word	0x00000000
	.align		4
        /*001c*/ 	.word	0xfffffffd
	.align		4
        /*0020*/ 	.word	0x00000000
	.align		4
        /*0024*/ 	.word	0xfffffffc


//--------------------- .nv.constant4             --------------------------
	.section	.nv.constant4,"a",@progbits
	.align	8
	.align		8
.nv.constant4:
        /*0000*/ 	.dword	vprintf
	.align		8
        /*0008*/ 	.dword	$str
	.align		8
        /*0010*/ 	.dword	$str$1


//--------------------- .text._Z5PrintPi          --------------------------
	.section	.text._Z5PrintPi,"ax",@progbits
	.align	128
        .global         _Z5PrintPi
        .type           _Z5PrintPi,@function
        .size           _Z5PrintPi,(.L_x_7 - _Z5PrintPi)
        .other          _Z5PrintPi,@"STO_CUDA_ENTRY STV_DEFAULT"
_Z5PrintPi:
.text._Z5PrintPi:
[----:B------:R-:W0:Y:S01]  /*0000*/  LDC R1, c[0x0][0x37c] ;  /* 0x0000df00ff017b82 */ /* 0x000e220000000800 */
[----:B------:R-:W-:Y:S01]  /*0010*/  MOV R2, 0x0 ;  /* 0x0000000000027802 */ /* 0x000fe20000000f00 */
[----:B------:R-:W1:Y:S01]  /*0020*/  LDCU UR4, c[0x0][0x2f8] ;  /* 0x00005f00ff0477ac */ /* 0x000e620008000800 */
[----:B0-----:R-:W-:Y:S01]  /*0030*/  VIADD R1, R1, 0xfffffff8 ;  /* 0xfffffff801017836 */ /* 0x001fe20000000000 */
[----:B------:R-:W-:-:S04]  /*0040*/  CS2R R6, SRZ ;  /* 0x0000000000067805 */ /* 0x000fc8000001ff00 */
[----:B------:R0:W2:Y:S01]  /*0050*/  LDC.64 R8, c[0x4][R2] ;  /* 0x0100000002087b82 */ /* 0x0000a20000000a00 */
[----:B------:R-:W3:Y:S01]  /*0060*/  LDCU.64 UR6, c[0x4][0x8] ;  /* 0x01000100ff0677ac */ /* 0x000ee20008000a00 */
[----:B------:R-:W4:Y:S01]  /*0070*/  LDCU UR5, c[0x0][0x2fc] ;  /* 0x00005f80ff0577ac */ /* 0x000f220008000800 */
[----:B------:R-:W0:Y:S01]  /*0080*/  LDCU.64 UR36, c[0x0][0x358] ;  /* 0x00006b00ff2477ac */ /* 0x000e220008000a00 */
[----:B-1----:R-:W-:Y:S01]  /*0090*/  IADD3 R16, P0, PT, R1, UR4, RZ ;  /* 0x0000000401107c10 */ /* 0x002fe2000ff1e0ff */
[----:B---3--:R-:W-:Y:S01]  /*00a0*/  IMAD.U32 R4, RZ, RZ, UR6 ;  /* 0x00000006ff047e24 */ /* 0x008fe2000f8e00ff */
[----:B------:R-:W-:-:S03]  /*00b0*/  MOV R5, UR7 ;  /* 0x0000000700057c02 */ /* 0x000fc60008000f00 */
[----:B0---4-:R-:W-:-:S08]  /*00c0*/  IMAD.X R17, RZ, RZ, UR5, P0 ;  /* 0x00000005ff117e24 */ /* 0x011fd000080e06ff */
[----:B------:R-:W-:-:S07]  /*00d0*/  LEPC R20, `(.L_x_0) ;  /* 0x000000001014794e */ /* 0x000fce0000000000 */
[----:B--2---:R-:W-:Y:S05]  /*00e0*/  CALL.ABS.NOINC R8 ;  /* 0x0000000008007343 */ /* 0x004fea0003c00000 */
.L_x_0:
[----:B------:R-:W0:Y:S01]  /*00f0*/  LDC.64 R8, c[0x0][0x380] ;  /* 0x0000e000ff087b82 */ /* 0x000e220000000a00 */
[----:B------:R-:W-:Y:S01]  /*0100*/  IMAD.MOV.U32 R12, RZ, RZ, RZ ;  /* 0x000000ffff0c7224 */ /* 0x000fe200078e00ff */
[----:B------:R-:W1:Y:S01]  /*0110*/  LDCU.64 UR4, c[0x4][0x10] ;  /* 0x01000200ff0477ac */ /* 0x000e620008000a00 */
[----:B0-----:R-:W2:Y:S05]  /*0120*/  LDG.E R13, desc[UR36][R8.64] ;  /* 0x00000024080d7981 */ /* 0x001eaa000c1e1900 */
[----:B------:R0:W3:Y:S01]  /*0130*/  LDC.64 R10, c[0x4][R2] ;  /* 0x01000000020a7b82 */ /* 0x0000e20000000a00 */
[----:B-1----:R-:W-:Y:S01]  /*0140*/  MOV R4, UR4 ;  /* 0x0000000400047c02 */ /* 0x002fe20008000f00 */
[----:B------:R-:W-:Y:S01]  /*0150*/  IMAD.U32 R5, RZ, RZ, UR5 ;  /* 0x00000005ff057e24 */ /* 0x000fe2000f8e00ff */
[----:B------:R-:W-:Y:S01]  /*0160*/  MOV R7, R17 ;  /* 0x0000001100077202 */ /* 0x000fe20000000f00 */
[----:B------:R-:W-:Y:S01]  /*0170*/  IMAD.MOV.U32 R6, RZ, RZ, R16 ;  /* 0x000000ffff067224 */ /* 0x000fe200078e0010 */
[----:B--23--:R0:W-:Y:S06]  /*0180*/  STL.64 [R1], R12 ;  /* 0x0000000c01007387 */ /* 0x00c1ec0000100a00 */
[----:B------:R-:W-:-:S07]  /*0190*/  LEPC R20, `(.L_x_1) ;  /* 0x000000001014794e */ /* 0x000fce0000000000 */
[----:B0-----:R-:W-:Y:S05]  /*01a0*/  CALL.ABS.NOINC R10 ;  /* 0x000000000a007343 */ /* 0x001fea0003c00000 */
.L_x_1:
[----:B------:R-:W0:Y:S01]  /*01b0*/  LDC.64 R10, c[0x0][0x380] ;  /* 0x0000e000ff0a7b82 */ /* 0x000e220000000a00 */
[----:B------:R-:W-:Y:S01]  /*01c0*/  IMAD.MOV.U32 R8, RZ, RZ, 0x1 ;  /* 0x00000001ff087424 */ /* 0x000fe200078e00ff */
[----:B------:R-:W1:Y:S01]  /*01d0*/  LDCU.64 UR4, c[0x4][0x10] ;  /* 0x01000200ff0477ac */ /* 0x000e620008000a00 */
[----:B0-----:R-:W2:Y:S05]  /*01e0*/  LDG.E R9, desc[UR36][R10.64+0x4] ;  /* 0x000004240a097981 */ /* 0x001eaa000c1e1900 */
[----:B------:R0:W3:Y:S01]  /*01f0*/  LDC.64 R12, c[0x4][R2] ;  /* 0x01000000020c7b82 */ /* 0x0000e20000000a00 */
[----:B-1----:R-:W-:Y:S01]  /*0200*/  IMAD.U32 R4, RZ, RZ, UR4 ;  /* 0x00000004ff047e24 */ /* 0x002fe2000f8e00ff */
[----:B------:R-:W-:Y:S01]  /*0210*/  MOV R5, UR5 ;  /* 0x0000000500057c02 */ /* 0x000fe20008000f00 */
[----:B------:R-:W-:-:S02]  /*0220*/  IMAD.MOV.U32 R6, RZ, RZ, R16 ;  /* 0x000000ffff067224 */ /* 0x000fc400078e0010 */
[----:B------:R-:W-:Y:S01]  /*0230*/  IMAD.MOV.U32 R7, RZ, RZ, R17 ;  /* 0x000000ffff077224 */ /* 0x000fe200078e0011 */
[----:B--23--:R0:W-:Y:S06]  /*0240*/  STL.64 [R1], R8 ;  /* 0x0000000801007387 */ /* 0x00c1ec0000100a00 */
[----:B------:R-:W-:-:S07]  /*0250*/  LEPC R20, `(.L_x_2) ;  /* 0x000000001014794e */ /* 0x000fce0000000000 */
[----:B0-----:R-:W-:Y:S05]  /*0260*/  CALL.ABS.NOINC R12 ;  /* 0x000000000c007343 */ /* 0x001fea0003c00000 */
.L_x_2:
[----:B------:R-:W0:Y:S01]  /*0270*/  LDC.64 R10, c[0x0][0x380] ;  /* 0x0000e000ff0a7b82 */ /* 0x000e220000000a00 */
[----:B------:R-:W-:Y:S01]  /*0280*/  HFMA2 R8, -RZ, RZ, 0, 1.1920928955078125e-07 ;  /* 0x00000002ff087431 */ /* 0x000fe200000001ff */
[----:B------:R-:W1:Y:S01]  /*0290*/  LDCU.64 UR4, c[0x4][0x10] ;  /* 0x01000200ff0477ac */ /* 0x000e620008000a00 */
[----:B0-----:R-:W2:Y:S05]  /*02a0*/  LDG.E R9, desc[UR36][R10.64+0x8] ;  /* 0x000008240a097981 */ /* 0x001eaa000c1e1900 */
[----:B------:R0:W3:Y:S01]  /*02b0*/  LDC.64 R12, c[0x4][R2] ;  /* 0x01000000020c7b82 */ /* 0x0000e20000000a00 */
[----:B-1----:R-:W-:Y:S01]  /*02c0*/  IMAD.U32 R4, RZ, RZ, UR4 ;  /* 0x00000004ff047e24 */ /* 0x002fe2000f8e00ff */
[----:B------:R-:W-:Y:S01]  /*02d0*/  MOV R6, R16 ;  /* 0x0000001000067202 */ /* 0x000fe20000000f00 */
[----:B------:R-:W-:-:S02]  /*02e0*/  IMAD.U32 R5, RZ, RZ, UR5 ;  /* 0x00000005ff057e24 */ /* 0x000fc4000f8e00ff */
[----:B------:R-:W-:Y:S01]  /*02f0*/  IMAD.MOV.U32 R7, RZ, RZ, R17 ;  /* 0x000000ffff077224 */ /* 0x000fe200078e0011 */
[----:B--23--:R0:W-:Y:S06]  /*0300*/  STL.64 [R1], R8 ;  /* 0x0000000801007387 */ /* 0x00c1ec0000100a00 */
[----:B------:R-:W-:-:S07]  /*0310*/  LEPC R20, `(.L_x_3) ;  /* 0x000000001014794e */ /* 0x000fce0000000000 */
[----:B0-----:R-:W-:Y:S05]  /*0320*/  CALL.ABS.NOINC R12 ;  /* 0x000000000c007343 */ /* 0x001fea0003c00000 */
.L_x_3:
[----:B------:R-:W0:Y:S01]  /*0330*/  LDC.64 R10, c[0x0][0x380] ;  /* 0x0000e000ff0a7b82 */ /* 0x000e220000000a00 */
[----:B------:R-:W-:Y:S01]  /*0340*/  IMAD.MOV.U32 R8, RZ, RZ, 0x3 ;  /* 0x00000003ff087424 */ /* 0x000fe200078e00ff */
        /* <DEDUP_REMOVED lines=10> */
.L_x_4:
[----:B------:R-:W0:Y:S01]  /*03f0*/  LDC.64 R10, c[0x0][0x380] ;  /* 0x0000e000ff0a7b82 */ /* 0x000e220000000a00 */
[----:B------:R-:W-:Y:S01]  /*0400*/  HFMA2 R8, -RZ, RZ, 0, 2.384185791015625e-07 ;  /* 0x00000004ff087431 */ /* 0x000fe200000001ff */
[----:B------:R-:W1:Y:S01]  /*0410*/  LDCU.64 UR4, c[0x4][0x10] ;  /* 0x01000200ff0477ac */ /* 0x000e620008000a00 */
[----:B0-----:R-:W2:Y:S05]  /*0420*/  LDG.E R9, desc[UR36][R10.64+0x10] ;  /* 0x000010240a097981 */ /* 0x001eaa000c1e1900 */
[----:B------:R-:W0:Y:S01]  /*0430*/  LDC.64 R2, c[0x4][R2] ;  /* 0x0100000002027b82 */ /* 0x000e220000000a00 */
[----:B-1----:R-:W-:Y:S01]  /*0440*/  IMAD.U32 R4, RZ, RZ, UR4 ;  /* 0x00000004ff047e24 */ /* 0x002fe2000f8e00ff */
[----:B------:R-:W-:Y:S01]  /*0450*/  MOV R5, UR5 ;  /* 0x0000000500057c02 */ /* 0x000fe20008000f00 */
[----:B------:R-:W-:Y:S01]  /*0460*/  IMAD.MOV.U32 R6, RZ, RZ, R16 ;  /* 0x000000ffff067224 */ /* 0x000fe200078e0010 */
[----:B------:R-:W-:Y:S01]  /*0470*/  MOV R7, R17 ;  /* 0x0000001100077202 */ /* 0x000fe20000000f00 */
[----:B0-2---:R1:W-:Y:S06]  /*0480*/  STL.64 [R1], R8 ;  /* 0x0000000801007387 */ /* 0x0053ec0000100a00 */
[----:B------:R-:W-:-:S07]  /*0490*/  LEPC R20, `(.L_x_5) ;  /* 0x000000001014794e */ /* 0x000fce0000000000 */
[----:B-1----:R-:W-:Y:S05]  /*04a0*/  CALL.ABS.NOINC R2 ;  /* 0x0000000002007343 */ /* 0x002fea0003c00000 */
.L_x_5:
[----:B------:R-:W-:Y:S05]  /*04b0*/  EXIT ;  /* 0x000000000000794d */ /* 0x000fea0003800000 */
.L_x_6:
[----:B------:R-:W-:-:S00]  /*04c0*/  BRA `(.L_x_6) ;  /* 0xfffffffc00fc7947 */ /* 0x000fc0000383ffff */
[----:B------:R-:W-:-:S00]  /*04d0*/  NOP ;  /* 0x0000000000007918 */ /* 0x000fc00000000000 */
        /* <DEDUP_REMOVED lines=10> */
.L_x_7:


//--------------------- .nv.global.init           --------------------------
	.section	.nv.global.init,"aw",@progbits
.nv.global.init:
	.type		$str$1,@object
	.size		$str$1,($str - $str$1)
$str$1:
        /*0000*/ 	.byte	0x64, 0x5f, 0x41, 0x5b, 0x25, 0x64, 0x5d, 0x3d, 0x25, 0x64, 0x0a, 0x00
	.type		$str,@object
	.size		$str,(.L_0 - $str)
$str:
        /*000c*/ 	.byte	0x50, 0x72, 0x69, 0x6e, 0x74, 0x69, 0x6e, 0x67, 0x20, 0x66, 0x72, 0x6f, 0x6d, 0x20, 0x47, 0x50
        /*001c*/ 	.byte	0x55, 0x0a, 0x00
.L_0:


//--------------------- .nv.shared.reserved.0     --------------------------
	.section	.nv.shared.reserved.0,"aw",@nobits
	.weak		__nv_reservedSMEM_offset_0_alias
	.size		__nv_reservedSMEM_offset_0_alias, 0, 64
	.other		__nv_reservedSMEM_offset_0_alias,@"STO_CUDA_RESERVED_SHARED STV_DEFAULT"
__nv_reservedSMEM_offset_0_alias:
	.zero		0
	.zero		64


//--------------------- .nv.constant0._Z5PrintPi  --------------------------
	.section	.nv.constant0._Z5PrintPi,"a",@progbits
	.sectionflags	@""
	.align	4
.nv.constant0._Z5PrintPi:
	.zero		904


//--------------------- SYMBOLS --------------------------

	.type		.nv.reservedSmem.offset0,@object
	.size		.nv.reservedSmem.offset0,0x4
	.type		vprintf,@function
